//
// Generated by NVIDIA NVVM Compiler
//
// Compiler Build ID: CL-36424714
// Cuda compilation tools, release 13.0, V13.0.88
// Based on NVVM 20.0.0
//

.version 9.0
.target sm_100
.address_size 64

	// .globl	_Z17initialize_matrixiPPf
.extern .func  (.param .b32 func_retval0) vprintf
(
	.param .b64 vprintf_param_0,
	.param .b64 vprintf_param_1
)
;
// _ZZ21matrix_vector_productiPPfS_S_E8shared_A has been demoted
// _ZZ21matrix_vector_productiPPfS_S_E8shared_v has been demoted
.global .align 1 .b8 $str[16] = {65, 91, 37, 100, 93, 91, 37, 100, 93, 32, 61, 32, 37, 102, 10};
.global .align 1 .b8 $str$1[12] = {118, 91, 37, 100, 93, 32, 61, 32, 37, 102, 10};
.global .align 1 .b8 $str$2[17] = {114, 101, 115, 117, 108, 116, 91, 37, 100, 93, 32, 61, 32, 37, 102, 10};

.visible .entry _Z17initialize_matrixiPPf(
	.param .u32 _Z17initialize_matrixiPPf_param_0,
	.param .u64 .ptr .align 1 _Z17initialize_matrixiPPf_param_1
)
{
	.local .align 16 .b8 	__local_depot0[16];
	.reg .b64 	%SP;
	.reg .b64 	%SPL;
	.reg .b32 	%r<14>;
	.reg .b32 	%f<3>;
	.reg .b64 	%rd<14>;
	.reg .b64 	%fd<2>;

	mov.u64 	%SPL, __local_depot0;
	cvta.local.u64 	%SP, %SPL;
	ld.param.u32 	%r1, [_Z17initialize_matrixiPPf_param_0];
	ld.param.u64 	%rd1, [_Z17initialize_matrixiPPf_param_1];
	cvta.to.global.u64 	%rd2, %rd1;
	add.u64 	%rd3, %SP, 0;
	add.u64 	%rd4, %SPL, 0;
	mov.u32 	%r2, %ntid.x;
	mov.u32 	%r3, %ctaid.x;
	mov.u32 	%r4, %tid.x;
	mad.lo.s32 	%r5, %r2, %r3, %r4;
	mov.u32 	%r6, %ntid.y;
	mov.u32 	%r7, %ctaid.y;
	mov.u32 	%r8, %tid.y;
	mad.lo.s32 	%r9, %r6, %r7, %r8;
	mad.lo.s32 	%r10, %r1, %r9, %r5;
	add.s32 	%r11, %r10, 1;
	cvt.rn.f32.s32 	%f1, %r11;
	mul.wide.u32 	%rd5, %r9, 8;
	add.s64 	%rd6, %rd2, %rd5;
	ld.global.u64 	%rd7, [%rd6];
	mul.wide.s32 	%rd8, %r5, 4;
	add.s64 	%rd9, %rd7, %rd8;
	st.f32 	[%rd9], %f1;
	ld.global.u64 	%rd10, [%rd6];
	add.s64 	%rd11, %rd10, %rd8;
	ld.f32 	%f2, [%rd11];
	cvt.f64.f32 	%fd1, %f2;
	st.local.v2.u32 	[%rd4], {%r9, %r5};
	st.local.f64 	[%rd4+8], %fd1;
	mov.u64 	%rd12, $str;
	cvta.global.u64 	%rd13, %rd12;
	{ // callseq 0, 0
	.param .b64 param0;
	st.param.b64 	[param0], %rd13;
	.param .b64 param1;
	st.param.b64 	[param1], %rd3;
	.param .b32 retval0;
	call.uni (retval0), 
	vprintf, 
	(
	param0, 
	param1
	);
	ld.param.b32 	%r12, [retval0];
	} // callseq 0
	ret;

}
	// .globl	_Z17initialize_vectoriPf
.visible .entry _Z17initialize_vectoriPf(
	.param .u32 _Z17initialize_vectoriPf_param_0,
	.param .u64 .ptr .align 1 _Z17initialize_vectoriPf_param_1
)
{
	.local .align 16 .b8 	__local_depot1[16];
	.reg .b64 	%SP;
	.reg .b64 	%SPL;
	.reg .b32 	%r<8>;
	.reg .b32 	%f<2>;
	.reg .b64 	%rd<9>;
	.reg .b64 	%fd<2>;

	mov.u64 	%SPL, __local_depot1;
	cvta.local.u64 	%SP, %SPL;
	ld.param.u64 	%rd1, [_Z17initialize_vectoriPf_param_1];
	cvta.to.global.u64 	%rd2, %rd1;
	add.u64 	%rd3, %SP, 0;
	add.u64 	%rd4, %SPL, 0;
	mov.u32 	%r1, %ntid.x;
	mov.u32 	%r2, %ctaid.x;
	mov.u32 	%r3, %tid.x;
	mad.lo.s32 	%r4, %r1, %r2, %r3;
	add.s32 	%r5, %r4, 1;
	cvt.rn.f32.s32 	%f1, %r5;
	mul.wide.s32 	%rd5, %r4, 4;
	add.s64 	%rd6, %rd2, %rd5;
	st.global.f32 	[%rd6], %f1;
	cvt.f64.f32 	%fd1, %f1;
	st.local.u32 	[%rd4], %r4;
	st.local.f64 	[%rd4+8], %fd1;
	mov.u64 	%rd7, $str$1;
	cvta.global.u64 	%rd8, %rd7;
	{ // callseq 1, 0
	.param .b64 param0;
	st.param.b64 	[param0], %rd8;
	.param .b64 param1;
	st.param.b64 	[param1], %rd3;
	.param .b32 retval0;
	call.uni (retval0), 
	vprintf, 
	(
	param0, 
	param1
	);
	ld.param.b32 	%r6, [retval0];
	} // callseq 1
	ret;

}
	// .globl	_Z21matrix_vector_productiPPfS_S_
.visible .entry _Z21matrix_vector_productiPPfS_S_(
	.param .u32 _Z21matrix_vector_productiPPfS_S__param_0,
	.param .u64 .ptr .align 1 _Z21matrix_vector_productiPPfS_S__param_1,
	.param .u64 .ptr .align 1 _Z21matrix_vector_productiPPfS_S__param_2,
	.param .u64 .ptr .align 1 _Z21matrix_vector_productiPPfS_S__param_3
)
{
	.local .align 16 .b8 	__local_depot2[16];
	.reg .b64 	%SP;
	.reg .b64 	%SPL;
	.reg .pred 	%p<8>;
	.reg .b32 	%r<41>;
	.reg .b32 	%f<82>;
	.reg .b64 	%rd<48>;
	.reg .b64 	%fd<2>;
	// demoted variable
	.shared .align 4 .b8 _ZZ21matrix_vector_productiPPfS_S_E8shared_A[16];
	// demoted variable
	.shared .align 4 .b8 _ZZ21matrix_vector_productiPPfS_S_E8shared_v[8];
	mov.u64 	%SPL, __local_depot2;
	cvta.local.u64 	%SP, %SPL;
	ld.param.u32 	%r13, [_Z21matrix_vector_productiPPfS_S__param_0];
	ld.param.u64 	%rd8, [_Z21matrix_vector_productiPPfS_S__param_1];
	ld.param.u64 	%rd10, [_Z21matrix_vector_productiPPfS_S__param_2];
	ld.param.u64 	%rd9, [_Z21matrix_vector_productiPPfS_S__param_3];
	cvta.to.global.u64 	%rd1, %rd10;
	shr.u32 	%r14, %r13, 31;
	add.s32 	%r15, %r13, %r14;
	shr.s32 	%r1, %r15, 1;
	setp.lt.s32 	%p1, %r13, 2;
	mov.f32 	%f81, 0f00000000;
	@%p1 bra 	$L__BB2_9;
	cvta.to.global.u64 	%rd11, %rd8;
	mov.u32 	%r2, %tid.x;
	shl.b32 	%r17, %r2, 2;
	mov.u32 	%r18, _ZZ21matrix_vector_productiPPfS_S_E8shared_v;
	add.s32 	%r3, %r18, %r17;
	mov.u32 	%r19, %ctaid.x;
	mov.u32 	%r20, %ntid.x;
	mad.lo.s32 	%r21, %r19, %r20, %r2;
	mul.wide.u32 	%rd12, %r21, 8;
	add.s64 	%rd2, %rd11, %rd12;
	shl.b32 	%r22, %r2, 3;
	mov.u32 	%r23, _ZZ21matrix_vector_productiPPfS_S_E8shared_A;
	add.s32 	%r4, %r23, %r22;
	add.s32 	%r24, %r1, -1;
	and.b32  	%r5, %r1, 3;
	setp.lt.u32 	%p2, %r24, 3;
	mov.f32 	%f81, 0f00000000;
	mov.b32 	%r40, 0;
	@%p2 bra 	$L__BB2_4;
	and.b32  	%r40, %r1, 1073741820;
	neg.s32 	%r38, %r40;
	mul.wide.u32 	%rd14, %r2, 4;
	add.s64 	%rd15, %rd14, %rd1;
	add.s64 	%rd46, %rd15, 24;
	mov.f32 	%f81, 0f00000000;
	mov.b64 	%rd47, 0;
$L__BB2_3:
	.pragma "nounroll";
	ld.global.f32 	%f14, [%rd46+-24];
	st.shared.f32 	[%r3], %f14;
	ld.global.u64 	%rd16, [%rd2];
	add.s64 	%rd17, %rd16, %rd47;
	ld.f32 	%f15, [%rd17];
	st.shared.f32 	[%r4], %f15;
	ld.f32 	%f16, [%rd17+4];
	st.shared.f32 	[%r4+4], %f16;
	bar.sync 	0;
	ld.shared.f32 	%f17, [%r4];
	ld.shared.f32 	%f18, [_ZZ21matrix_vector_productiPPfS_S_E8shared_v];
	fma.rn.f32 	%f19, %f17, %f18, %f81;
	ld.shared.f32 	%f20, [%r4+4];
	ld.shared.f32 	%f21, [_ZZ21matrix_vector_productiPPfS_S_E8shared_v+4];
	fma.rn.f32 	%f22, %f20, %f21, %f19;
	ld.global.f32 	%f23, [%rd46+-16];
	st.shared.f32 	[%r3], %f23;
	ld.global.u64 	%rd18, [%rd2];
	add.s64 	%rd19, %rd18, %rd47;
	ld.f32 	%f24, [%rd19+8];
	st.shared.f32 	[%r4], %f24;
	ld.f32 	%f25, [%rd19+12];
	st.shared.f32 	[%r4+4], %f25;
	bar.sync 	0;
	ld.shared.f32 	%f26, [%r4];
	ld.shared.f32 	%f27, [_ZZ21matrix_vector_productiPPfS_S_E8shared_v];
	fma.rn.f32 	%f28, %f26, %f27, %f22;
	ld.shared.f32 	%f29, [%r4+4];
	ld.shared.f32 	%f30, [_ZZ21matrix_vector_productiPPfS_S_E8shared_v+4];
	fma.rn.f32 	%f31, %f29, %f30, %f28;
	ld.global.f32 	%f32, [%rd46+-8];
	st.shared.f32 	[%r3], %f32;
	ld.global.u64 	%rd20, [%rd2];
	add.s64 	%rd21, %rd20, %rd47;
	ld.f32 	%f33, [%rd21+16];
	st.shared.f32 	[%r4], %f33;
	ld.f32 	%f34, [%rd21+20];
	st.shared.f32 	[%r4+4], %f34;
	bar.sync 	0;
	ld.shared.f32 	%f35, [%r4];
	ld.shared.f32 	%f36, [_ZZ21matrix_vector_productiPPfS_S_E8shared_v];
	fma.rn.f32 	%f37, %f35, %f36, %f31;
	ld.shared.f32 	%f38, [%r4+4];
	ld.shared.f32 	%f39, [_ZZ21matrix_vector_productiPPfS_S_E8shared_v+4];
	fma.rn.f32 	%f40, %f38, %f39, %f37;
	ld.global.f32 	%f41, [%rd46];
	st.shared.f32 	[%r3], %f41;
	ld.global.u64 	%rd22, [%rd2];
	add.s64 	%rd23, %rd22, %rd47;
	ld.f32 	%f42, [%rd23+24];
	st.shared.f32 	[%r4], %f42;
	ld.f32 	%f43, [%rd23+28];
	st.shared.f32 	[%r4+4], %f43;
	bar.sync 	0;
	ld.shared.f32 	%f44, [%r4];
	ld.shared.f32 	%f45, [_ZZ21matrix_vector_productiPPfS_S_E8shared_v];
	fma.rn.f32 	%f46, %f44, %f45, %f40;
	ld.shared.f32 	%f47, [%r4+4];
	ld.shared.f32 	%f48, [_ZZ21matrix_vector_productiPPfS_S_E8shared_v+4];
	fma.rn.f32 	%f81, %f47, %f48, %f46;
	add.s32 	%r38, %r38, 4;
	add.s64 	%rd47, %rd47, 32;
	add.s64 	%rd46, %rd46, 32;
	setp.ne.s32 	%p3, %r38, 0;
	@%p3 bra 	$L__BB2_3;
$L__BB2_4:
	setp.eq.s32 	%p4, %r5, 0;
	@%p4 bra 	$L__BB2_9;
	setp.eq.s32 	%p5, %r5, 1;
	@%p5 bra 	$L__BB2_7;
	shl.b32 	%r25, %r40, 1;
	add.s32 	%r26, %r25, %r2;
	mul.wide.u32 	%rd24, %r26, 4;
	add.s64 	%rd25, %rd1, %rd24;
	ld.global.f32 	%f50, [%rd25];
	st.shared.f32 	[%r3], %f50;
	ld.global.u64 	%rd26, [%rd2];
	mul.wide.u32 	%rd27, %r25, 4;
	add.s64 	%rd28, %rd26, %rd27;
	ld.f32 	%f51, [%rd28];
	st.shared.f32 	[%r4], %f51;
	ld.f32 	%f52, [%rd28+4];
	st.shared.f32 	[%r4+4], %f52;
	bar.sync 	0;
	ld.shared.f32 	%f53, [%r4];
	ld.shared.f32 	%f54, [_ZZ21matrix_vector_productiPPfS_S_E8shared_v];
	fma.rn.f32 	%f55, %f53, %f54, %f81;
	ld.shared.f32 	%f56, [%r4+4];
	ld.shared.f32 	%f57, [_ZZ21matrix_vector_productiPPfS_S_E8shared_v+4];
	fma.rn.f32 	%f58, %f56, %f57, %f55;
	add.s32 	%r27, %r25, 2;
	add.s32 	%r28, %r26, 2;
	mul.wide.u32 	%rd29, %r28, 4;
	add.s64 	%rd30, %rd1, %rd29;
	ld.global.f32 	%f59, [%rd30];
	st.shared.f32 	[%r3], %f59;
	ld.global.u64 	%rd31, [%rd2];
	mul.wide.u32 	%rd32, %r27, 4;
	add.s64 	%rd33, %rd31, %rd32;
	ld.f32 	%f60, [%rd33];
	st.shared.f32 	[%r4], %f60;
	ld.f32 	%f61, [%rd33+4];
	st.shared.f32 	[%r4+4], %f61;
	bar.sync 	0;
	ld.shared.f32 	%f62, [%r4];
	ld.shared.f32 	%f63, [_ZZ21matrix_vector_productiPPfS_S_E8shared_v];
	fma.rn.f32 	%f64, %f62, %f63, %f58;
	ld.shared.f32 	%f65, [%r4+4];
	ld.shared.f32 	%f66, [_ZZ21matrix_vector_productiPPfS_S_E8shared_v+4];
	fma.rn.f32 	%f81, %f65, %f66, %f64;
	sub.s32 	%r40, %r27, %r40;
$L__BB2_7:
	and.b32  	%r29, %r1, 1;
	setp.eq.b32 	%p6, %r29, 1;
	not.pred 	%p7, %p6;
	@%p7 bra 	$L__BB2_9;
	shl.b32 	%r30, %r40, 1;
	add.s32 	%r31, %r30, %r2;
	mul.wide.u32 	%rd34, %r31, 4;
	add.s64 	%rd35, %rd1, %rd34;
	ld.global.f32 	%f67, [%rd35];
	st.shared.f32 	[%r3], %f67;
	ld.global.u64 	%rd36, [%rd2];
	mul.wide.u32 	%rd37, %r30, 4;
	add.s64 	%rd38, %rd36, %rd37;
	ld.f32 	%f68, [%rd38];
	st.shared.f32 	[%r4], %f68;
	ld.f32 	%f69, [%rd38+4];
	st.shared.f32 	[%r4+4], %f69;
	bar.sync 	0;
	ld.shared.f32 	%f70, [%r4];
	ld.shared.f32 	%f71, [_ZZ21matrix_vector_productiPPfS_S_E8shared_v];
	fma.rn.f32 	%f72, %f70, %f71, %f81;
	ld.shared.f32 	%f73, [%r4+4];
	ld.shared.f32 	%f74, [_ZZ21matrix_vector_productiPPfS_S_E8shared_v+4];
	fma.rn.f32 	%f81, %f73, %f74, %f72;
$L__BB2_9:
	add.u64 	%rd39, %SP, 0;
	add.u64 	%rd40, %SPL, 0;
	cvta.to.global.u64 	%rd41, %rd9;
	bar.sync 	0;
	mov.u32 	%r32, %ctaid.x;
	mov.u32 	%r33, %ntid.x;
	mov.u32 	%r34, %tid.x;
	mad.lo.s32 	%r35, %r32, %r33, %r34;
	mul.wide.u32 	%rd42, %r35, 4;
	add.s64 	%rd43, %rd41, %rd42;
	st.global.f32 	[%rd43], %f81;
	bar.sync 	0;
	ld.global.f32 	%f75, [%rd43];
	cvt.f64.f32 	%fd1, %f75;
	st.local.u32 	[%rd40], %r35;
	st.local.f64 	[%rd40+8], %fd1;
	mov.u64 	%rd44, $str$2;
	cvta.global.u64 	%rd45, %rd44;
	{ // callseq 2, 0
	.param .b64 param0;
	st.param.b64 	[param0], %rd45;
	.param .b64 param1;
	st.param.b64 	[param1], %rd39;
	.param .b32 retval0;
	call.uni (retval0), 
	vprintf, 
	(
	param0, 
	param1
	);
	ld.param.b32 	%r36, [retval0];
	} // callseq 2
	ret;

}


// ===== COMPILED SASS (sm_100) =====

	.target	sm_100

	.elftype	@"ET_EXEC"


//--------------------- .note.nv.tkinfo           --------------------------
	.section	.note.nv.tkinfo,"",@"SHT_NOTE"
	.sectionflags	@"SHF_NOTE_NV_TKINFO"
	.tkinfo
        /*0018*/ 	.word	0x00000002
        /*0030*/ 	.string	""
        /*0030*/ 	.string	"ptxas"
        /*0030*/ 	.string	"Cuda compilation tools, release 13.0, V13.0.88"
        /*0030*/ 	.string	"Build cuda_13.0.r13.0/compiler.36424714_0"
        /*0030*/ 	.string	"-arch sm_100 -m 64 "



//--------------------- .note.nv.cuinfo           --------------------------
	.section	.note.nv.cuinfo,"",@"SHT_NOTE"
	.sectionflags	@"SHF_NOTE_NV_CUINFO"
        /*0018*/ 	.short	0x0002
        /*001a*/ 	.short	0x0064
        /*001c*/ 	.short	0x0082
	.zero		2


//--------------------- .nv.info                  --------------------------
	.section	.nv.info,"",@"SHT_CUDA_INFO"
	.align	4


	//----- nvinfo : EIATTR_REGCOUNT
	.align		4
        /*0000*/ 	.byte	0x04, 0x2f
        /*0002*/ 	.short	(.L_4 - .L_3)
	.align		4
.L_3:
        /*0004*/ 	.word	index@(_Z17initialize_matrixiPPf)
        /*0008*/ 	.word	0x00000018


	//----- nvinfo : EIATTR_FRAME_SIZE
	.align		4
.L_4:
        /*000c*/ 	.byte	0x04, 0x11
        /*000e*/ 	.short	(.L_6 - .L_5)
	.align		4
.L_5:
        /*0010*/ 	.word	index@(_Z17initialize_matrixiPPf)
        /*0014*/ 	.word	0x00000010


	//----- nvinfo : EIATTR_REGCOUNT
	.align		4
.L_6:
        /*0018*/ 	.byte	0x04, 0x2f
        /*001a*/ 	.short	(.L_8 - .L_7)
	.align		4
.L_7:
        /*001c*/ 	.word	index@(_Z17initialize_vectoriPf)
        /*0020*/ 	.word	0x00000018


	//----- nvinfo : EIATTR_FRAME_SIZE
	.align		4
.L_8:
        /*0024*/ 	.byte	0x04, 0x11
        /*0026*/ 	.short	(.L_10 - .L_9)
	.align		4
.L_9:
        /*0028*/ 	.word	index@(_Z17initialize_vectoriPf)
        /*002c*/ 	.word	0x00000010


	//----- nvinfo : EIATTR_REGCOUNT
	.align		4
.L_10:
        /*0030*/ 	.byte	0x04, 0x2f
        /*0032*/ 	.short	(.L_12 - .L_11)
	.align		4
.L_11:
        /*0034*/ 	.word	index@(_Z21matrix_vector_productiPPfS_S_)
        /*0038*/ 	.word	0x00000020


	//----- nvinfo : EIATTR_FRAME_SIZE
	.align		4
.L_12:
        /*003c*/ 	.byte	0x04, 0x11
        /*003e*/ 	.short	(.L_14 - .L_13)
	.align		4
.L_13:
        /*0040*/ 	.word	index@(_Z21matrix_vector_productiPPfS_S_)
        /*0044*/ 	.word	0x00000010


	//----- nvinfo : EIATTR_MIN_STACK_SIZE
	.align		4
.L_14:
        /*0048*/ 	.byte	0x04, 0x12
        /*004a*/ 	.short	(.L_16 - .L_15)
	.align		4
.L_15:
        /*004c*/ 	.word	index@(_Z21matrix_vector_productiPPfS_S_)
        /*0050*/ 	.word	0x00000010


	//----- nvinfo : EIATTR_MIN_STACK_SIZE
	.align		4
.L_16:
        /*0054*/ 	.byte	0x04, 0x12
        /*0056*/ 	.short	(.L_18 - .L_17)
	.align		4
.L_17:
        /*0058*/ 	.word	index@(_Z17initialize_vectoriPf)
        /*005c*/ 	.word	0x00000010


	//----- nvinfo : EIATTR_MIN_STACK_SIZE
	.align		4
.L_18:
        /*0060*/ 	.byte	0x04, 0x12
        /*0062*/ 	.short	(.L_20 - .L_19)
	.align		4
.L_19:
        /*0064*/ 	.word	index@(_Z17initialize_matrixiPPf)
        /*0068*/ 	.word	0x00000010
.L_20:


//--------------------- .nv.compat                --------------------------
	.section	.nv.compat,"",@"SHT_CUDA_COMPAT_INFO"
	.align	4
        /*0000*/ 	.byte	0x02, 0x09, 0x00, 0x00, 0x02, 0x02, 0x01, 0x00, 0x02, 0x05, 0x05, 0x00, 0x03, 0x07, 0x01, 0x01
        /*0010*/ 	.byte	0x02, 0x03, 0x00, 0x00, 0x02, 0x06, 0x01, 0x00, 0x04, 0x0b, 0x08, 0x00, 0x09, 0x00, 0x00, 0x00
        /*0020*/ 	.byte	0x00, 0x00, 0x00, 0x00


//--------------------- .nv.info._Z21matrix_vector_productiPPfS_S_ --------------------------
	.section	.nv.info._Z21matrix_vector_productiPPfS_S_,"",@"SHT_CUDA_INFO"
	.sectionflags	@""
	.align	4


	//----- nvinfo : EIATTR_CUDA_API_VERSION
	.align		4
        /*0000*/ 	.byte	0x04, 0x37
        /*0002*/ 	.short	(.L_22 - .L_21)
.L_21:
        /*0004*/ 	.word	0x00000082


	//----- nvinfo : EIATTR_KPARAM_INFO
	.align		4
.L_22:
        /*0008*/ 	.byte	0x04, 0x17
        /*000a*/ 	.short	(.L_24 - .L_23)
.L_23:
        /*000c*/ 	.word	0x00000000
        /*0010*/ 	.short	0x0003
        /*0012*/ 	.short	0x0018
        /*0014*/ 	.byte	0x00, 0xf5, 0x21, 0x00


	//----- nvinfo : EIATTR_KPARAM_INFO
	.align		4
.L_24:
        /*0018*/ 	.byte	0x04, 0x17
        /*001a*/ 	.short	(.L_26 - .L_25)
.L_25:
        /*001c*/ 	.word	0x00000000
        /*0020*/ 	.short	0x0002
        /*0022*/ 	.short	0x0010
        /*0024*/ 	.byte	0x00, 0xf5, 0x21, 0x00


	//----- nvinfo : EIATTR_KPARAM_INFO
	.align		4
.L_26:
        /*0028*/ 	.byte	0x04, 0x17
        /*002a*/ 	.short	(.L_28 - .L_27)
.L_27:
        /*002c*/ 	.word	0x00000000
        /*0030*/ 	.short	0x0001
        /*0032*/ 	.short	0x0008
        /*0034*/ 	.byte	0x00, 0xf5, 0x21, 0x00


	//----- nvinfo : EIATTR_KPARAM_INFO
	.align		4
.L_28:
        /*0038*/ 	.byte	0x04, 0x17
        /*003a*/ 	.short	(.L_30 - .L_29)
.L_29:
        /*003c*/ 	.word	0x00000000
        /*0040*/ 	.short	0x0000
        /*0042*/ 	.short	0x0000
        /*0044*/ 	.byte	0x00, 0xf0, 0x11, 0x00


	//----- nvinfo : EIATTR_SPARSE_MMA_MASK
	.align		4
.L_30:
        /*0048*/ 	.byte	0x03, 0x50
        /*004a*/ 	.short	0x0000


	//----- nvinfo : EIATTR_MAXREG_COUNT
	.align		4
        /*004c*/ 	.byte	0x03, 0x1b
        /*004e*/ 	.short	0x00ff


	//----- nvinfo : EIATTR_NUM_BARRIERS
	.align		4
        /*0050*/ 	.byte	0x02, 0x4c
        /*0052*/ 	.byte	0x01
	.zero		1


	//----- nvinfo : EIATTR_EXTERNS
	.align		4
        /*0054*/ 	.byte	0x04, 0x0f
        /*0056*/ 	.short	(.L_32 - .L_31)


	//   ....[0]....
	.align		4
.L_31:
        /*0058*/ 	.word	index@(vprintf)


	//----- nvinfo : EIATTR_MERCURY_ISA_VERSION
	.align		4
.L_32:
        /*005c*/ 	.byte	0x03, 0x5f
        /*005e*/ 	.short	0x0101


	//----- nvinfo : EIATTR_VRC_CTA_INIT_COUNT
	.align		4
        /*0060*/ 	.byte	0x02, 0x4a
	.zero		1
	.zero		1


	//----- nvinfo : EIATTR_SYSCALL_OFFSETS
	.align		4
        /*0064*/ 	.byte	0x04, 0x46
        /*0066*/ 	.short	(.L_34 - .L_33)


	//   ....[0]....
.L_33:
        /*0068*/ 	.word	0x00000b60


	//----- nvinfo : EIATTR_EXIT_INSTR_OFFSETS
	.align		4
.L_34:
        /*006c*/ 	.byte	0x04, 0x1c
        /*006e*/ 	.short	(.L_36 - .L_35)


	//   ....[0]....
.L_35:
        /*0070*/ 	.word	0x00000b70


	//----- nvinfo : EIATTR_CBANK_PARAM_SIZE
	.align		4
.L_36:
        /*0074*/ 	.byte	0x03, 0x19
        /*0076*/ 	.short	0x0020


	//----- nvinfo : EIATTR_PARAM_CBANK
	.align		4
        /*0078*/ 	.byte	0x04, 0x0a
        /*007a*/ 	.short	(.L_38 - .L_37)
	.align		4
.L_37:
        /*007c*/ 	.word	index@(.nv.constant0._Z21matrix_vector_productiPPfS_S_)
        /*0080*/ 	.short	0x0380
        /*0082*/ 	.short	0x0020


	//----- nvinfo : EIATTR_SW_WAR
	.align		4
.L_38:
        /*0084*/ 	.byte	0x04, 0x36
        /*0086*/ 	.short	(.L_40 - .L_39)
.L_39:
        /*0088*/ 	.word	0x00000008
.L_40:


//--------------------- .nv.info._Z17initialize_vectoriPf --------------------------
	.section	.nv.info._Z17initialize_vectoriPf,"",@"SHT_CUDA_INFO"
	.sectionflags	@""
	.align	4


	//----- nvinfo : EIATTR_CUDA_API_VERSION
	.align		4
        /*0000*/ 	.byte	0x04, 0x37
        /*0002*/ 	.short	(.L_42 - .L_41)
.L_41:
        /*0004*/ 	.word	0x00000082


	//----- nvinfo : EIATTR_KPARAM_INFO
	.align		4
.L_42:
        /*0008*/ 	.byte	0x04, 0x17
        /*000a*/ 	.short	(.L_44 - .L_43)
.L_43:
        /*000c*/ 	.word	0x00000000
        /*0010*/ 	.short	0x0001
        /*0012*/ 	.short	0x0008
        /*0014*/ 	.byte	0x00, 0xf5, 0x21, 0x00


	//----- nvinfo : EIATTR_KPARAM_INFO
	.align		4
.L_44:
        /*0018*/ 	.byte	0x04, 0x17
        /*001a*/ 	.short	(.L_46 - .L_45)
.L_45:
        /*001c*/ 	.word	0x00000000
        /*0020*/ 	.short	0x0000
        /*0022*/ 	.short	0x0000
        /*0024*/ 	.byte	0x00, 0xf0, 0x11, 0x00


	//----- nvinfo : EIATTR_SPARSE_MMA_MASK
	.align		4
.L_46:
        /*0028*/ 	.byte	0x03, 0x50
        /*002a*/ 	.short	0x0000


	//----- nvinfo : EIATTR_MAXREG_COUNT
	.align		4
        /*002c*/ 	.byte	0x03, 0x1b
        /*002e*/ 	.short	0x00ff


	//----- nvinfo : EIATTR_EXTERNS
	.align		4
        /*0030*/ 	.byte	0x04, 0x0f
        /*0032*/ 	.short	(.L_48 - .L_47)


	//   ....[0]....
	.align		4
.L_47:
        /*0034*/ 	.word	index@(vprintf)


	//----- nvinfo : EIATTR_MERCURY_ISA_VERSION
	.align		4
.L_48:
        /*0038*/ 	.byte	0x03, 0x5f
        /*003a*/ 	.short	0x0101


	//----- nvinfo : EIATTR_VRC_CTA_INIT_COUNT
	.align		4
        /*003c*/ 	.byte	0x02, 0x4a
	.zero		1
	.zero		1


	//----- nvinfo : EIATTR_SYSCALL_OFFSETS
	.align		4
        /*0040*/ 	.byte	0x04, 0x46
        /*0042*/ 	.short	(.L_50 - .L_49)


	//   ....[0]....
.L_49:
        /*0044*/ 	.word	0x00000190


	//----- nvinfo : EIATTR_EXIT_INSTR_OFFSETS
	.align		4
.L_50:
        /*0048*/ 	.byte	0x04, 0x1c
        /*004a*/ 	.short	(.L_52 - .L_51)


	//   ....[0]....
.L_51:
        /*004c*/ 	.word	0x000001a0


	//----- nvinfo : EIATTR_CBANK_PARAM_SIZE
	.align		4
.L_52:
        /*0050*/ 	.byte	0x03, 0x19
        /*0052*/ 	.short	0x0010


	//----- nvinfo : EIATTR_PARAM_CBANK
	.align		4
        /*0054*/ 	.byte	0x04, 0x0a
        /*0056*/ 	.short	(.L_54 - .L_53)
	.align		4
.L_53:
        /*0058*/ 	.word	index@(.nv.constant0._Z17initialize_vectoriPf)
        /*005c*/ 	.short	0x0380
        /*005e*/ 	.short	0x0010


	//----- nvinfo : EIATTR_SW_WAR
	.align		4
.L_54:
        /*0060*/ 	.byte	0x04, 0x36
        /*0062*/ 	.short	(.L_56 - .L_55)
.L_55:
        /*0064*/ 	.word	0x00000008
.L_56:


//--------------------- .nv.info._Z17initialize_matrixiPPf --------------------------
	.section	.nv.info._Z17initialize_matrixiPPf,"",@"SHT_CUDA_INFO"
	.sectionflags	@""
	.align	4


	//----- nvinfo : EIATTR_CUDA_API_VERSION
	.align		4
        /*0000*/ 	.byte	0x04, 0x37
        /*0002*/ 	.short	(.L_58 - .L_57)
.L_57:
        /*0004*/ 	.word	0x00000082


	//----- nvinfo : EIATTR_KPARAM_INFO
	.align		4
.L_58:
        /*0008*/ 	.byte	0x04, 0x17
        /*000a*/ 	.short	(.L_60 - .L_59)
.L_59:
        /*000c*/ 	.word	0x00000000
        /*0010*/ 	.short	0x0001
        /*0012*/ 	.short	0x0008
        /*0014*/ 	.byte	0x00, 0xf5, 0x21, 0x00


	//----- nvinfo : EIATTR_KPARAM_INFO
	.align		4
.L_60:
        /*0018*/ 	.byte	0x04, 0x17
        /*001a*/ 	.short	(.L_62 - .L_61)
.L_61:
        /*001c*/ 	.word	0x00000000
        /*0020*/ 	.short	0x0000
        /*0022*/ 	.short	0x0000
        /*0024*/ 	.byte	0x00, 0xf0, 0x11, 0x00


	//----- nvinfo : EIATTR_SPARSE_MMA_MASK
	.align		4
.L_62:
        /*0028*/ 	.byte	0x03, 0x50
        /*002a*/ 	.short	0x0000


	//----- nvinfo : EIATTR_MAXREG_COUNT
	.align		4
        /*002c*/ 	.byte	0x03, 0x1b
        /*002e*/ 	.short	0x00ff


	//----- nvinfo : EIATTR_EXTERNS
	.align		4
        /*0030*/ 	.byte	0x04, 0x0f
        /*0032*/ 	.short	(.L_64 - .L_63)


	//   ....[0]....
	.align		4
.L_63:
        /*0034*/ 	.word	index@(vprintf)


	//----- nvinfo : EIATTR_MERCURY_ISA_VERSION
	.align		4
.L_64:
        /*0038*/ 	.byte	0x03, 0x5f
        /*003a*/ 	.short	0x0101


	//----- nvinfo : EIATTR_VRC_CTA_INIT_COUNT
	.align		4
        /*003c*/ 	.byte	0x02, 0x4a
	.zero		1
	.zero		1


	//----- nvinfo : EIATTR_SYSCALL_OFFSETS
	.align		4
        /*0040*/ 	.byte	0x04, 0x46
        /*0042*/ 	.short	(.L_66 - .L_65)


	//   ....[0]....
.L_65:
        /*0044*/ 	.word	0x00000240


	//----- nvinfo : EIATTR_EXIT_INSTR_OFFSETS
	.align		4
.L_66:
        /*0048*/ 	.byte	0x04, 0x1c
        /*004a*/ 	.short	(.L_68 - .L_67)


	//   ....[0]....
.L_67:
        /*004c*/ 	.word	0x00000250


	//----- nvinfo : EIATTR_CBANK_PARAM_SIZE
	.align		4
.L_68:
        /*0050*/ 	.byte	0x03, 0x19
        /*0052*/ 	.short	0x0010


	//----- nvinfo : EIATTR_PARAM_CBANK
	.align		4
        /*0054*/ 	.byte	0x04, 0x0a
        /*0056*/ 	.short	(.L_70 - .L_69)
	.align		4
.L_69:
        /*0058*/ 	.word	index@(.nv.constant0._Z17initialize_matrixiPPf)
        /*005c*/ 	.short	0x0380
        /*005e*/ 	.short	0x0010


	//----- nvinfo : EIATTR_SW_WAR
	.align		4
.L_70:
        /*0060*/ 	.byte	0x04, 0x36
        /*0062*/ 	.short	(.L_72 - .L_71)
.L_71:
        /*0064*/ 	.word	0x00000008
.L_72:


//--------------------- .nv.callgraph             --------------------------
	.section	.nv.callgraph,"",@"SHT_CUDA_CALLGRAPH"
	.align	4
	.sectionentsize	8
	.align		4
        /*0000*/ 	.word	0x00000000
	.align		4
        /*0004*/ 	.word	0xffffffff
	.align		4
        /*0008*/ 	.word	index@(_Z21matrix_vector_productiPPfS_S_)
	.align		4
        /*000c*/ 	.word	index@(vprintf)
	.align		4
        /*0010*/ 	.word	index@(_Z17initialize_vectoriPf)
	.align		4
        /*0014*/ 	.word	index@(vprintf)
	.align		4
        /*0018*/ 	.word	index@(_Z17initialize_matrixiPPf)
	.align		4
        /*001c*/ 	.word	index@(vprintf)
	.align		4
        /*0020*/ 	.word	0x00000000
	.align		4
        /*0024*/ 	.word	0xfffffffe
	.align		4
        /*0028*/ 	.word	0x00000000
	.align		4
        /*002c*/ 	.word	0xfffffffd
	.align		4
        /*0030*/ 	.word	0x00000000
	.align		4
        /*0034*/ 	.word	0xfffffffc


//--------------------- .nv.constant4             --------------------------
	.section	.nv.constant4,"a",@progbits
	.align	8
	.align		8
.nv.constant4:
        /*0000*/ 	.dword	vprintf
	.align		8
        /*0008*/ 	.dword	$str
	.align		8
        /*0010*/ 	.dword	$str$1
	.align		8
        /*0018*/ 	.dword	$str$2


//--------------------- .text._Z21matrix_vector_productiPPfS_S_ --------------------------
	.section	.text._Z21matrix_vector_productiPPfS_S_,"ax",@progbits
	.align	128
        .global         _Z21matrix_vector_productiPPfS_S_
        .type           _Z21matrix_vector_productiPPfS_S_,@function
        .size           _Z21matrix_vector_productiPPfS_S_,(.L_x_10 - _Z21matrix_vector_productiPPfS_S_)
        .other          _Z21matrix_vector_productiPPfS_S_,@"STO_CUDA_ENTRY STV_DEFAULT"
_Z21matrix_vector_productiPPfS_S_:
.text._Z21matrix_vector_productiPPfS_S_:
[----:B------:R-:W0:Y:S01]  /*0000*/  LDC R1, c[0x0][0x37c] ;  /* 0x0000df00ff017b82 */ /* 0x000e220000000800 */
[----:B------:R-:W1:Y:S01]  /*0010*/  LDCU UR7, c[0x0][0x380] ;  /* 0x00007000ff0777ac */ /* 0x000e620008000800 */
[----:B0-----:R-:W-:Y:S01]  /*0020*/  IADD3 R1, PT, PT, R1, -0x10, RZ ;  /* 0xfffffff001017810 */ /* 0x001fe20007ffe0ff */
[----:B------:R-:W-:Y:S01]  /*0030*/  HFMA2 R25, -RZ, RZ, 0, 0 ;  /* 0x00000000ff197431 */ /* 0x000fe200000001ff */
[----:B------:R-:W0:Y:S01]  /*0040*/  LDCU UR5, c[0x0][0x2f8] ;  /* 0x00005f00ff0577ac */ /* 0x000e220008000800 */
[----:B------:R-:W2:Y:S01]  /*0050*/  LDCU UR6, c[0x0][0x2fc] ;  /* 0x00005f80ff0677ac */ /* 0x000ea20008000800 */
[----:B------:R-:W3:Y:S01]  /*0060*/  LDCU.64 UR10, c[0x0][0x358] ;  /* 0x00006b00ff0a77ac */ /* 0x000ee20008000a00 */
[----:B-1----:R-:W-:Y:S02]  /*0070*/  UISETP.GE.AND UP0, UPT, UR7, 0x2, UPT ;  /* 0x000000020700788c */ /* 0x002fe4000bf06270 */
[----:B------:R-:W-:Y:S01]  /*0080*/  ULEA.HI UR4, UR7, UR7, URZ, 0x1 ;  /* 0x0000000707047291 */ /* 0x000fe2000f8f08ff */
[----:B0-----:R-:W-:-:S04]  /*0090*/  IADD3 R6, P0, PT, R1, UR5, RZ ;  /* 0x0000000501067c10 */ /* 0x001fc8000ff1e0ff */
[----:B--2---:R-:W-:Y:S02]  /*00a0*/  IADD3.X R7, PT, PT, RZ, UR6, RZ, P0, !PT ;  /* 0x00000006ff077c10 */ /* 0x004fe400087fe4ff */
[----:B---3--:R-:W-:Y:S07]  /*00b0*/  BRA.U !UP0, `(.L_x_0) ;  /* 0x00000009085c7547 */ /* 0x008fee000b800000 */
[----:B------:R-:W0:Y:S01]  /*00c0*/  S2UR UR8, SR_CgaCtaId ;  /* 0x00000000000879c3 */ /* 0x000e220000008800 */
[----:B------:R-:W1:Y:S01]  /*00d0*/  S2R R0, SR_TID.X ;  /* 0x0000000000007919 */ /* 0x000e620000002100 */
[----:B------:R-:W-:Y:S01]  /*00e0*/  USHF.R.S32.HI UR6, URZ, 0x1, UR4 ;  /* 0x00000001ff067899 */ /* 0x000fe20008011404 */
[----:B------:R-:W-:Y:S01]  /*00f0*/  IMAD.MOV.U32 R25, RZ, RZ, RZ ;  /* 0x000000ffff197224 */ /* 0x000fe200078e00ff */
[----:B------:R-:W-:Y:S01]  /*0100*/  MOV R2, RZ ;  /* 0x000000ff00027202 */ /* 0x000fe20000000f00 */
[----:B------:R-:W-:Y:S01]  /*0110*/  UMOV UR4, 0x400 ;  /* 0x0000040000047882 */ /* 0x000fe20000000000 */
[----:B------:R-:W-:Y:S02]  /*0120*/  ULOP3.LUT UR9, UR6, 0x3, URZ, 0xc0, !UPT ;  /* 0x0000000306097892 */ /* 0x000fe4000f8ec0ff */
[----:B------:R-:W2:Y:S01]  /*0130*/  S2UR UR12, SR_CTAID.X ;  /* 0x00000000000c79c3 */ /* 0x000ea20000002500 */
[----:B------:R-:W-:Y:S02]  /*0140*/  UIADD3 UR5, UPT, UPT, UR4, 0x10, URZ ;  /* 0x0000001004057890 */ /* 0x000fe4000fffe0ff */
[----:B------:R-:W-:-:S05]  /*0150*/  UISETP.NE.AND UP0, UPT, UR9, URZ, UPT ;  /* 0x000000ff0900728c */ /* 0x000fca000bf05270 */
[----:B------:R-:W2:Y:S08]  /*0160*/  LDC R3, c[0x0][0x360] ;  /* 0x0000d800ff037b82 */ /* 0x000eb00000000800 */
[----:B------:R-:W3:Y:S01]  /*0170*/  LDC.64 R4, c[0x0][0x388] ;  /* 0x0000e200ff047b82 */ /* 0x000ee20000000a00 */
[----:B0-----:R-:W-:Y:S02]  /*0180*/  ULEA UR7, UR8, UR4, 0x18 ;  /* 0x0000000408077291 */ /* 0x001fe4000f8ec0ff */
[----:B------:R-:W-:-:S02]  /*0190*/  UIADD3 UR4, UPT, UPT, UR6, -0x1, URZ ;  /* 0xffffffff06047890 */ /* 0x000fc4000fffe0ff */
[----:B------:R-:W-:Y:S02]  /*01a0*/  ULEA UR5, UR8, UR5, 0x18 ;  /* 0x0000000508057291 */ /* 0x000fe4000f8ec0ff */
[----:B------:R-:W-:-:S04]  /*01b0*/  UISETP.GE.U32.AND UP1, UPT, UR4, 0x3, UPT ;  /* 0x000000030400788c */ /* 0x000fc8000bf26070 */
[----:B-1----:R-:W-:Y:S01]  /*01c0*/  LEA R28, R0, UR5, 0x2 ;  /* 0x00000005001c7c11 */ /* 0x002fe2000f8e10ff */
[----:B--2---:R-:W-:-:S04]  /*01d0*/  IMAD R3, R3, UR12, R0 ;  /* 0x0000000c03037c24 */ /* 0x004fc8000f8e0200 */
[----:B---3--:R-:W-:Y:S01]  /*01e0*/  IMAD.WIDE.U32 R4, R3, 0x8, R4 ;  /* 0x0000000803047825 */ /* 0x008fe200078e0004 */
[----:B------:R-:W-:Y:S01]  /*01f0*/  LEA R3, R0, UR7, 0x3 ;  /* 0x0000000700037c11 */ /* 0x000fe2000f8e18ff */
[----:B------:R-:W-:Y:S06]  /*0200*/  BRA.U !UP1, `(.L_x_1) ;  /* 0x0000000509247547 */ /* 0x000fec000b800000 */
[----:B------:R-:W0:Y:S01]  /*0210*/  LDC.64 R8, c[0x0][0x390] ;  /* 0x0000e400ff087b82 */ /* 0x000e220000000a00 */
[----:B------:R-:W-:Y:S01]  /*0220*/  ULOP3.LUT UR4, UR6, 0x3ffffffc, URZ, 0xc0, !UPT ;  /* 0x3ffffffc06047892 */ /* 0x000fe2000f8ec0ff */
[----:B------:R-:W-:Y:S01]  /*0230*/  MOV R25, RZ ;  /* 0x000000ff00197202 */ /* 0x000fe20000000f00 */
[----:B------:R-:W-:Y:S02]  /*0240*/  UMOV UR5, URZ ;  /* 0x000000ff00057c82 */ /* 0x000fe40008000000 */
[----:B------:R-:W-:Y:S02]  /*0250*/  UIADD3 UR8, UPT, UPT, -UR4, URZ, URZ ;  /* 0x000000ff04087290 */ /* 0x000fe4000fffe1ff */
[----:B------:R-:W-:Y:S01]  /*0260*/  MOV R2, UR4 ;  /* 0x0000000400027c02 */ /* 0x000fe20008000f00 */
[----:B------:R-:W-:Y:S01]  /*0270*/  UMOV UR4, URZ ;  /* 0x000000ff00047c82 */ /* 0x000fe20008000000 */
[----:B0-----:R-:W-:-:S03]  /*0280*/  IMAD.WIDE.U32 R8, R0, 0x4, R8 ;  /* 0x0000000400087825 */ /* 0x001fc600078e0008 */
[----:B------:R-:W-:-:S05]  /*0290*/  IADD3 R8, P0, PT, R8, 0x18, RZ ;  /* 0x0000001808087810 */ /* 0x000fca0007f1e0ff */
[----:B------:R-:W-:-:S08]  /*02a0*/  IMAD.X R9, RZ, RZ, R9, P0 ;  /* 0x000000ffff097224 */ /* 0x000fd000000e0609 */
.L_x_2:
[----:B------:R-:W2:Y:S04]  /*02b0*/  LDG.E.64 R10, desc[UR10][R4.64] ;  /* 0x0000000a040a7981 */ /* 0x000ea8000c1e1b00 */
[----:B------:R-:W3:Y:S01]  /*02c0*/  LDG.E R13, desc[UR10][R8.64+-0x18] ;  /* 0xffffe80a080d7981 */ /* 0x000ee2000c1e1900 */
[----:B--2---:R-:W-:-:S04]  /*02d0*/  IADD3 R14, P0, PT, R10, UR4, RZ ;  /* 0x000000040a0e7c10 */ /* 0x004fc8000ff1e0ff */
[----:B------:R-:W-:Y:S01]  /*02e0*/  IADD3.X R15, PT, PT, R11, UR5, RZ, P0, !PT ;  /* 0x000000050b0f7c10 */ /* 0x000fe200087fe4ff */
[----:B---3--:R-:W-:Y:S04]  /*02f0*/  STS [R28], R13 ;  /* 0x0000000d1c007388 */ /* 0x008fe80000000800 */
[----:B------:R-:W2:Y:S04]  /*0300*/  LD.E R16, desc[UR10][R14.64] ;  /* 0x0000000a0e107980 */ /* 0x000ea8000c101900 */
[----:B--2---:R-:W-:Y:S04]  /*0310*/  STS [R3], R16 ;  /* 0x0000001003007388 */ /* 0x004fe80000000800 */
[----:B------:R-:W2:Y:S04]  /*0320*/  LD.E R20, desc[UR10][R14.64+0x4] ;  /* 0x0000040a0e147980 */ /* 0x000ea8000c101900 */
[----:B--2---:R0:W-:Y:S01]  /*0330*/  STS [R3+0x4], R20 ;  /* 0x0000041403007388 */ /* 0x0041e20000000800 */
[----:B------:R-:W-:Y:S06]  /*0340*/  BAR.SYNC.DEFER_BLOCKING 0x0 ;  /* 0x0000000000007b1d */ /* 0x000fec0000010000 */
[----:B------:R-:W2:Y:S04]  /*0350*/  LDG.E.64 R10, desc[UR10][R4.64] ;  /* 0x0000000a040a7981 */ /* 0x000ea8000c1e1b00 */
[----:B------:R-:W3:Y:S04]  /*0360*/  LDG.E R17, desc[UR10][R8.64+-0x10] ;  /* 0xfffff00a08117981 */ /* 0x000ee8000c1e1900 */
[----:B------:R-:W-:Y:S01]  /*0370*/  LDS.64 R12, [UR7+0x10] ;  /* 0x00001007ff0c7984 */ /* 0x000fe20008000a00 */
[----:B--2---:R-:W-:-:S04]  /*0380*/  IADD3 R18, P0, PT, R10, UR4, RZ ;  /* 0x000000040a127c10 */ /* 0x004fc8000ff1e0ff */
[----:B------:R-:W-:Y:S02]  /*0390*/  IADD3.X R19, PT, PT, R11, UR5, RZ, P0, !PT ;  /* 0x000000050b137c10 */ /* 0x000fe400087fe4ff */
[----:B------:R-:W1:Y:S04]  /*03a0*/  LDS.64 R10, [R3] ;  /* 0x00000000030a7984 */ /* 0x000e680000000a00 */
[----:B---3--:R-:W-:Y:S04]  /*03b0*/  STS [R28], R17 ;  /* 0x000000111c007388 */ /* 0x008fe80000000800 */
[----:B------:R-:W2:Y:S04]  /*03c0*/  LD.E R24, desc[UR10][R18.64+0x8] ;  /* 0x0000080a12187980 */ /* 0x000ea8000c101900 */
[----:B--2---:R2:W-:Y:S04]  /*03d0*/  STS [R3], R24 ;  /* 0x0000001803007388 */ /* 0x0045e80000000800 */
[----:B0-----:R-:W3:Y:S04]  /*03e0*/  LD.E R20, desc[UR10][R18.64+0xc] ;  /* 0x00000c0a12147980 */ /* 0x001ee8000c101900 */
[----:B---3--:R-:W-:Y:S01]  /*03f0*/  STS [R3+0x4], R20 ;  /* 0x0000041403007388 */ /* 0x008fe20000000800 */
[----:B------:R-:W-:Y:S06]  /*0400*/  BAR.SYNC.DEFER_BLOCKING 0x0 ;  /* 0x0000000000007b1d */ /* 0x000fec0000010000 */
[----:B------:R-:W3:Y:S04]  /*0410*/  LDG.E.64 R14, desc[UR10][R4.64] ;  /* 0x0000000a040e7981 */ /* 0x000ee8000c1e1b00 */
[----:B------:R-:W4:Y:S04]  /*0420*/  LDG.E R27, desc[UR10][R8.64+-0x8] ;  /* 0xfffff80a081b7981 */ /* 0x000f28000c1e1900 */
[----:B------:R-:W-:Y:S01]  /*0430*/  LDS.64 R16, [UR7+0x10] ;  /* 0x00001007ff107984 */ /* 0x000fe20008000a00 */
[----:B---3--:R-:W-:-:S04]  /*0440*/  IADD3 R22, P0, PT, R14, UR4, RZ ;  /* 0x000000040e167c10 */ /* 0x008fc8000ff1e0ff */
[----:B------:R-:W-:Y:S02]  /*0450*/  IADD3.X R23, PT, PT, R15, UR5, RZ, P0, !PT ;  /* 0x000000050f177c10 */ /* 0x000fe400087fe4ff */
[----:B------:R-:W0:Y:S04]  /*0460*/  LDS.64 R14, [R3] ;  /* 0x00000000030e7984 */ /* 0x000e280000000a00 */
[----:B----4-:R-:W-:Y:S04]  /*0470*/  STS [R28], R27 ;  /* 0x0000001b1c007388 */ /* 0x010fe80000000800 */
[----:B--2---:R-:W2:Y:S04]  /*0480*/  LD.E R24, desc[UR10][R22.64+0x10] ;  /* 0x0000100a16187980 */ /* 0x004ea8000c101900 */
[----:B--2---:R-:W-:Y:S04]  /*0490*/  STS [R3], R24 ;  /* 0x0000001803007388 */ /* 0x004fe80000000800 */
[----:B------:R-:W2:Y:S04]  /*04a0*/  LD.E R29, desc[UR10][R22.64+0x14] ;  /* 0x0000140a161d7980 */ /* 0x000ea8000c101900 */
[----:B--2---:R2:W-:Y:S01]  /*04b0*/  STS [R3+0x4], R29 ;  /* 0x0000041d03007388 */ /* 0x0045e20000000800 */
[----:B------:R-:W-:Y:S06]  /*04c0*/  BAR.SYNC.DEFER_BLOCKING 0x0 ;  /* 0x0000000000007b1d */ /* 0x000fec0000010000 */
[----:B------:R-:W3:Y:S04]  /*04d0*/  LDG.E.64 R22, desc[UR10][R4.64] ;  /* 0x0000000a04167981 */ /* 0x000ee8000c1e1b00 */
[----:B--2---:R-:W2:Y:S04]  /*04e0*/  LDG.E R29, desc[UR10][R8.64] ;  /* 0x0000000a081d7981 */ /* 0x004ea8000c1e1900 */
[----:B------:R-:W-:Y:S04]  /*04f0*/  LDS.64 R18, [R3] ;  /* 0x0000000003127984 */ /* 0x000fe80000000a00 */
[----:B------:R-:W4:Y:S01]  /*0500*/  LDS.64 R20, [UR7+0x10] ;  /* 0x00001007ff147984 */ /* 0x000f220008000a00 */
[----:B---3--:R-:W-:-:S04]  /*0510*/  IADD3 R26, P0, PT, R22, UR4, RZ ;  /* 0x00000004161a7c10 */ /* 0x008fc8000ff1e0ff */
[----:B------:R-:W-:Y:S01]  /*0520*/  IADD3.X R27, PT, PT, R23, UR5, RZ, P0, !PT ;  /* 0x00000005171b7c10 */ /* 0x000fe200087fe4ff */
[----:B--2---:R-:W-:Y:S04]  /*0530*/  STS [R28], R29 ;  /* 0x0000001d1c007388 */ /* 0x004fe80000000800 */
[----:B------:R-:W2:Y:S04]  /*0540*/  LD.E R24, desc[UR10][R26.64+0x18] ;  /* 0x0000180a1a187980 */ /* 0x000ea8000c101900 */
[----:B--2---:R-:W-:Y:S04]  /*0550*/  STS [R3], R24 ;  /* 0x0000001803007388 */ /* 0x004fe80000000800 */
[----:B------:R-:W2:Y:S01]  /*0560*/  LD.E R26, desc[UR10][R26.64+0x1c] ;  /* 0x00001c0a1a1a7980 */ /* 0x000ea2000c101900 */
[----:B-1----:R-:W-:-:S04]  /*0570*/  FFMA R10, R10, R12, R25 ;  /* 0x0000000c0a0a7223 */ /* 0x002fc80000000019 */
[----:B------:R-:W-:-:S04]  /*0580*/  FFMA R11, R11, R13, R10 ;  /* 0x0000000d0b0b7223 */ /* 0x000fc8000000000a */
[----:B0-----:R-:W-:Y:S01]  /*0590*/  FFMA R14, R14, R16, R11 ;  /* 0x000000100e0e7223 */ /* 0x001fe2000000000b */
[----:B------:R-:W-:Y:S02]  /*05a0*/  UIADD3 UR4, UP1, UPT, UR4, 0x20, URZ ;  /* 0x0000002004047890 */ /* 0x000fe4000ff3e0ff */
[----:B------:R-:W-:Y:S01]  /*05b0*/  UIADD3 UR8, UPT, UPT, UR8, 0x4, URZ ;  /* 0x0000000408087890 */ /* 0x000fe2000fffe0ff */
[----:B------:R-:W-:Y:S01]  /*05c0*/  FFMA R15, R15, R17, R14 ;  /* 0x000000110f0f7223 */ /* 0x000fe2000000000e */
[----:B------:R-:W-:Y:S02]  /*05d0*/  UIADD3.X UR5, UPT, UPT, URZ, UR5, URZ, UP1, !UPT ;  /* 0x00000005ff057290 */ /* 0x000fe40008ffe4ff */
[----:B------:R-:W-:Y:S01]  /*05e0*/  UISETP.NE.AND UP1, UPT, UR8, URZ, UPT ;  /* 0x000000ff0800728c */ /* 0x000fe2000bf25270 */
[----:B----4-:R-:W-:-:S04]  /*05f0*/  FFMA R18, R18, R20, R15 ;  /* 0x0000001412127223 */ /* 0x010fc8000000000f */
[----:B------:R-:W-:Y:S01]  /*0600*/  FFMA R19, R19, R21, R18 ;  /* 0x0000001513137223 */ /* 0x000fe20000000012 */
[----:B------:R-:W-:-:S04]  /*0610*/  IADD3 R8, P0, PT, R8, 0x20, RZ ;  /* 0x0000002008087810 */ /* 0x000fc80007f1e0ff */
[----:B------:R-:W-:Y:S01]  /*0620*/  IADD3.X R9, PT, PT, RZ, R9, RZ, P0, !PT ;  /* 0x00000009ff097210 */ /* 0x000fe200007fe4ff */
[----:B--2---:R-:W-:Y:S01]  /*0630*/  STS [R3+0x4], R26 ;  /* 0x0000041a03007388 */ /* 0x004fe20000000800 */
[----:B------:R-:W-:Y:S06]  /*0640*/  BAR.SYNC.DEFER_BLOCKING 0x0 ;  /* 0x0000000000007b1d */ /* 0x000fec0000010000 */
[----:B------:R-:W-:Y:S04]  /*0650*/  LDS.64 R22, [R3] ;  /* 0x0000000003167984 */ /* 0x000fe80000000a00 */
[----:B------:R-:W0:Y:S02]  /*0660*/  LDS.64 R24, [UR7+0x10] ;  /* 0x00001007ff187984 */ /* 0x000e240008000a00 */
[----:B0-----:R-:W-:-:S04]  /*0670*/  FFMA R22, R22, R24, R19 ;  /* 0x0000001816167223 */ /* 0x001fc80000000013 */
[----:B------:R-:W-:Y:S01]  /*0680*/  FFMA R25, R23, R25, R22 ;  /* 0x0000001917197223 */ /* 0x000fe20000000016 */
[----:B------:R-:W-:Y:S06]  /*0690*/  BRA.U UP1, `(.L_x_2) ;  /* 0xfffffffd01047547 */ /* 0x000fec000b83ffff */
.L_x_1:
[----:B------:R-:W-:Y:S05]  /*06a0*/  BRA.U !UP0, `(.L_x_0) ;  /* 0x0000000108e07547 */ /* 0x000fea000b800000 */
[----:B------:R-:W-:Y:S02]  /*06b0*/  UISETP.NE.AND UP0, UPT, UR9, 0x1, UPT ;  /* 0x000000010900788c */ /* 0x000fe4000bf05270 */
[----:B------:R-:W-:-:S04]  /*06c0*/  ULOP3.LUT UR6, UR6, 0x1, URZ, 0xc0, !UPT ;  /* 0x0000000106067892 */ /* 0x000fc8000f8ec0ff */
[----:B------:R-:W-:-:S03]  /*06d0*/  UISETP.NE.U32.AND UP1, UPT, UR6, 0x1, UPT ;  /* 0x000000010600788c */ /* 0x000fc6000bf25070 */
[----:B------:R-:W-:Y:S08]  /*06e0*/  BRA.U !UP0, `(.L_x_3) ;  /* 0x0000000108887547 */ /* 0x000ff0000b800000 */
[----:B------:R-:W0:Y:S01]  /*06f0*/  LDC.64 R8, c[0x0][0x390] ;  /* 0x0000e400ff087b82 */ /* 0x000e220000000a00 */
[----:B------:R-:W-:Y:S01]  /*0700*/  SHF.L.U32 R17, R2, 0x1, RZ ;  /* 0x0000000102117819 */ /* 0x000fe200000006ff */
[----:B------:R-:W2:Y:S04]  /*0710*/  LDG.E.64 R12, desc[UR10][R4.64] ;  /* 0x0000000a040c7981 */ /* 0x000ea8000c1e1b00 */
[----:B------:R-:W-:-:S04]  /*0720*/  IMAD.IADD R15, R17, 0x1, R0 ;  /* 0x00000001110f7824 */ /* 0x000fc800078e0200 */
[----:B0-----:R-:W-:-:S06]  /*0730*/  IMAD.WIDE.U32 R10, R15, 0x4, R8 ;  /* 0x000000040f0a7825 */ /* 0x001fcc00078e0008 */
[----:B------:R-:W3:Y:S01]  /*0740*/  LDG.E R11, desc[UR10][R10.64] ;  /* 0x0000000a0a0b7981 */ /* 0x000ee2000c1e1900 */
[----:B--2---:R-:W-:-:S03]  /*0750*/  IMAD.WIDE.U32 R12, R17, 0x4, R12 ;  /* 0x00000004110c7825 */ /* 0x004fc600078e000c */
[----:B---3--:R-:W-:Y:S04]  /*0760*/  STS [R28], R11 ;  /* 0x0000000b1c007388 */ /* 0x008fe80000000800 */
[----:B------:R-:W2:Y:S04]  /*0770*/  LD.E R18, desc[UR10][R12.64] ;  /* 0x0000000a0c127980 */ /* 0x000ea8000c101900 */
[----:B--2---:R0:W-:Y:S04]  /*0780*/  STS [R3], R18 ;  /* 0x0000001203007388 */ /* 0x0041e80000000800 */
[----:B------:R-:W2:Y:S01]  /*0790*/  LD.E R20, desc[UR10][R12.64+0x4] ;  /* 0x0000040a0c147980 */ /* 0x000ea2000c101900 */
[----:B------:R-:W-:-:S05]  /*07a0*/  IADD3 R15, PT, PT, R15, 0x2, RZ ;  /* 0x000000020f0f7810 */ /* 0x000fca0007ffe0ff */
[----:B------:R-:W-:Y:S01]  /*07b0*/  IMAD.WIDE.U32 R14, R15, 0x4, R8 ;  /* 0x000000040f0e7825 */ /* 0x000fe200078e0008 */
[----:B--2---:R1:W-:Y:S01]  /*07c0*/  STS [R3+0x4], R20 ;  /* 0x0000041403007388 */ /* 0x0043e20000000800 */
[----:B------:R-:W-:Y:S06]  /*07d0*/  BAR.SYNC.DEFER_BLOCKING 0x0 ;  /* 0x0000000000007b1d */ /* 0x000fec0000010000 */
[----:B------:R-:W2:Y:S04]  /*07e0*/  LDG.E.64 R8, desc[UR10][R4.64] ;  /* 0x0000000a04087981 */ /* 0x000ea8000c1e1b00 */
[----:B------:R-:W3:Y:S01]  /*07f0*/  LDG.E R21, desc[UR10][R14.64] ;  /* 0x0000000a0e157981 */ /* 0x000ee2000c1e1900 */
[----:B------:R-:W-:-:S03]  /*0800*/  IADD3 R19, PT, PT, R17, 0x2, RZ ;  /* 0x0000000211137810 */ /* 0x000fc60007ffe0ff */
[----:B------:R-:W-:Y:S02]  /*0810*/  LDS.64 R10, [UR7+0x10] ;  /* 0x00001007ff0a7984 */ /* 0x000fe40008000a00 */
[----:B--2---:R-:W-:Y:S02]  /*0820*/  IMAD.WIDE.U32 R16, R19, 0x4, R8 ;  /* 0x0000000413107825 */ /* 0x004fe400078e0008 */
[----:B------:R-:W2:Y:S04]  /*0830*/  LDS.64 R8, [R3] ;  /* 0x0000000003087984 */ /* 0x000ea80000000a00 */
[----:B---3--:R-:W-:Y:S04]  /*0840*/  STS [R28], R21 ;  /* 0x000000151c007388 */ /* 0x008fe80000000800 */
[----:B0-----:R-:W3:Y:S04]  /*0850*/  LD.E R18, desc[UR10][R16.64] ;  /* 0x0000000a10127980 */ /* 0x001ee8000c101900 */
[----:B---3--:R-:W-:Y:S04]  /*0860*/  STS [R3], R18 ;  /* 0x0000001203007388 */ /* 0x008fe80000000800 */
[----:B-1----:R-:W3:Y:S01]  /*0870*/  LD.E R20, desc[UR10][R16.64+0x4] ;  /* 0x0000040a10147980 */ /* 0x002ee2000c101900 */
[----:B--2---:R-:W-:-:S04]  /*0880*/  FFMA R8, R8, R10, R25 ;  /* 0x0000000a08087223 */ /* 0x004fc80000000019 */
[----:B------:R-:W-:Y:S01]  /*0890*/  FFMA R9, R9, R11, R8 ;  /* 0x0000000b09097223 */ /* 0x000fe20000000008 */
[----:B------:R-:W-:Y:S01]  /*08a0*/  IADD3 R2, PT, PT, -R2, R19, RZ ;  /* 0x0000001302027210 */ /* 0x000fe20007ffe1ff */
[----:B---3--:R-:W-:Y:S01]  /*08b0*/  STS [R3+0x4], R20 ;  /* 0x0000041403007388 */ /* 0x008fe20000000800 */
[----:B------:R-:W-:Y:S06]  /*08c0*/  BAR.SYNC.DEFER_BLOCKING 0x0 ;  /* 0x0000000000007b1d */ /* 0x000fec0000010000 */
[----:B------:R-:W-:Y:S04]  /*08d0*/  LDS.64 R12, [R3] ;  /* 0x00000000030c7984 */ /* 0x000fe80000000a00 */
[----:B------:R-:W0:Y:S02]  /*08e0*/  LDS.64 R14, [UR7+0x10] ;  /* 0x00001007ff0e7984 */ /* 0x000e240008000a00 */
[----:B0-----:R-:W-:-:S04]  /*08f0*/  FFMA R12, R12, R14, R9 ;  /* 0x0000000e0c0c7223 */ /* 0x001fc80000000009 */
[----:B------:R-:W-:-:S07]  /*0900*/  FFMA R25, R13, R15, R12 ;  /* 0x0000000f0d197223 */ /* 0x000fce000000000c */
.L_x_3:
[----:B------:R-:W-:Y:S05]  /*0910*/  BRA.U UP1, `(.L_x_0) ;  /* 0x0000000101447547 */ /* 0x000fea000b800000 */
[----:B------:R-:W0:Y:S01]  /*0920*/  LDC.64 R8, c[0x0][0x390] ;  /* 0x0000e400ff087b82 */ /* 0x000e220000000a00 */
[----:B------:R-:W-:Y:S01]  /*0930*/  IMAD.SHL.U32 R11, R2, 0x2, RZ ;  /* 0x00000002020b7824 */ /* 0x000fe200078e00ff */
[----:B------:R-:W2:Y:S04]  /*0940*/  LDG.E.64 R4, desc[UR10][R4.64] ;  /* 0x0000000a04047981 */ /* 0x000ea8000c1e1b00 */
[----:B------:R-:W-:-:S05]  /*0950*/  IADD3 R13, PT, PT, R11, R0, RZ ;  /* 0x000000000b0d7210 */ /* 0x000fca0007ffe0ff */
[----:B0-----:R-:W-:-:S06]  /*0960*/  IMAD.WIDE.U32 R8, R13, 0x4, R8 ;  /* 0x000000040d087825 */ /* 0x001fcc00078e0008 */
[----:B------:R-:W3:Y:S01]  /*0970*/  LDG.E R9, desc[UR10][R8.64] ;  /* 0x0000000a08097981 */ /* 0x000ee2000c1e1900 */
[----:B--2---:R-:W-:-:S03]  /*0980*/  IMAD.WIDE.U32 R10, R11, 0x4, R4 ;  /* 0x000000040b0a7825 */ /* 0x004fc600078e0004 */
[----:B---3--:R-:W-:Y:S04]  /*0990*/  STS [R28], R9 ;  /* 0x000000091c007388 */ /* 0x008fe80000000800 */
[----:B------:R-:W2:Y:S04]  /*09a0*/  LD.E R0, desc[UR10][R10.64] ;  /* 0x0000000a0a007980 */ /* 0x000ea8000c101900 */
[----:B--2---:R-:W-:Y:S04]  /*09b0*/  STS [R3], R0 ;  /* 0x0000000003007388 */ /* 0x004fe80000000800 */
[----:B------:R-:W2:Y:S04]  /*09c0*/  LD.E R2, desc[UR10][R10.64+0x4] ;  /* 0x0000040a0a027980 */ /* 0x000ea8000c101900 */
[----:B--2---:R-:W-:Y:S01]  /*09d0*/  STS [R3+0x4], R2 ;  /* 0x0000040203007388 */ /* 0x004fe20000000800 */
[----:B------:R-:W-:Y:S06]  /*09e0*/  BAR.SYNC.DEFER_BLOCKING 0x0 ;  /* 0x0000000000007b1d */ /* 0x000fec0000010000 */
[----:B------:R-:W-:Y:S04]  /*09f0*/  LDS.64 R12, [R3] ;  /* 0x00000000030c7984 */ /* 0x000fe80000000a00 */
[----:B------:R-:W0:Y:S02]  /*0a00*/  LDS.64 R14, [UR7+0x10] ;  /* 0x00001007ff0e7984 */ /* 0x000e240008000a00 */
[----:B0-----:R-:W-:-:S04]  /*0a10*/  FFMA R12, R12, R14, R25 ;  /* 0x0000000e0c0c7223 */ /* 0x001fc80000000019 */
[----:B------:R-:W-:-:S07]  /*0a20*/  FFMA R25, R13, R15, R12 ;  /* 0x0000000f0d197223 */ /* 0x000fce000000000c */
.L_x_0:
[----:B------:R-:W0:Y:S01]  /*0a30*/  S2R R5, SR_TID.X ;  /* 0x0000000000057919 */ /* 0x000e220000002100 */
[----:B------:R-:W0:Y:S08]  /*0a40*/  S2UR UR4, SR_CTAID.X ;  /* 0x00000000000479c3 */ /* 0x000e300000002500 */
[----:B------:R-:W-:Y:S08]  /*0a50*/  BAR.SYNC.DEFER_BLOCKING 0x0 ;  /* 0x0000000000007b1d */ /* 0x000ff00000010000 */
[----:B------:R-:W0:Y:S08]  /*0a60*/  LDC R0, c[0x0][0x360] ;  /* 0x0000d800ff007b82 */ /* 0x000e300000000800 */
[----:B------:R-:W1:Y:S01]  /*0a70*/  LDC.64 R2, c[0x0][0x398] ;  /* 0x0000e600ff027b82 */ /* 0x000e620000000a00 */
[----:B0-----:R-:W-:Y:S01]  /*0a80*/  IMAD R0, R0, UR4, R5 ;  /* 0x0000000400007c24 */ /* 0x001fe2000f8e0205 */
[----:B------:R-:W-:Y:S01]  /*0a90*/  MOV R10, 0x0 ;  /* 0x00000000000a7802 */ /* 0x000fe20000000f00 */
[----:B------:R-:W0:Y:S02]  /*0aa0*/  LDCU.64 UR4, c[0x4][0x18] ;  /* 0x01000300ff0477ac */ /* 0x000e240008000a00 */
[----:B-1----:R-:W-:-:S05]  /*0ab0*/  IMAD.WIDE.U32 R2, R0, 0x4, R2 ;  /* 0x0000000400027825 */ /* 0x002fca00078e0002 */
[----:B------:R1:W-:Y:S01]  /*0ac0*/  STG.E desc[UR10][R2.64], R25 ;  /* 0x0000001902007986 */ /* 0x0003e2000c10190a */
[----:B------:R-:W-:Y:S06]  /*0ad0*/  BAR.SYNC.DEFER_BLOCKING 0x0 ;  /* 0x0000000000007b1d */ /* 0x000fec0000010000 */
[----:B------:R-:W2:Y:S02]  /*0ae0*/  LDG.E R8, desc[UR10][R2.64] ;  /* 0x0000000a02087981 */ /* 0x000ea4000c1e1900 */
[----:B------:R-:W3:Y:S01]  /*0af0*/  LDC.64 R10, c[0x4][R10] ;  /* 0x010000000a0a7b82 */ /* 0x000ee20000000a00 */
[----:B0-----:R-:W-:Y:S01]  /*0b00*/  MOV R4, UR4 ;  /* 0x0000000400047c02 */ /* 0x001fe20008000f00 */
[----:B------:R1:W-:Y:S01]  /*0b10*/  STL [R1], R0 ;  /* 0x0000000001007387 */ /* 0x0003e20000100800 */
[----:B------:R-:W-:Y:S01]  /*0b20*/  MOV R5, UR5 ;  /* 0x0000000500057c02 */ /* 0x000fe20008000f00 */
[----:B--2---:R-:W0:Y:S02]  /*0b30*/  F2F.F64.F32 R8, R8 ;  /* 0x0000000800087310 */ /* 0x004e240000201800 */
[----:B0--3--:R1:W-:Y:S04]  /*0b40*/  STL.64 [R1+0x8], R8 ;  /* 0x0000080801007387 */ /* 0x0093e80000100a00 */
[----:B------:R-:W-:-:S07]  /*0b50*/  LEPC R20, `(.L_x_4) ;  /* 0x000000001014794e */ /* 0x000fce0000000000 */
[----:B-1----:R-:W-:Y:S05]  /*0b60*/  CALL.ABS.NOINC R10 ;  /* 0x000000000a007343 */ /* 0x002fea0003c00000 */
.L_x_4:
[----:B------:R-:W-:Y:S05]  /*0b70*/  EXIT ;  /* 0x000000000000794d */ /* 0x000fea0003800000 */
.L_x_5:
[----:B------:R-:W-:-:S00]  /*0b80*/  BRA `(.L_x_5) ;  /* 0xfffffffc00fc7947 */ /* 0x000fc0000383ffff */
[----:B------:R-:W-:-:S00]  /*0b90*/  NOP ;  /* 0x0000000000007918 */ /* 0x000fc00000000000 */
        /* <DEDUP_REMOVED lines=14> */
.L_x_10:


//--------------------- .text._Z17initialize_vectoriPf --------------------------
	.section	.text._Z17initialize_vectoriPf,"ax",@progbits
	.align	128
        .global         _Z17initialize_vectoriPf
        .type           _Z17initialize_vectoriPf,@function
        .size           _Z17initialize_vectoriPf,(.L_x_11 - _Z17initialize_vectoriPf)
        .other          _Z17initialize_vectoriPf,@"STO_CUDA_ENTRY STV_DEFAULT"
_Z17initialize_vectoriPf:
.text._Z17initialize_vectoriPf:
[----:B------:R-:W0:Y:S01]  /*0000*/  LDC R1, c[0x0][0x37c] ;  /* 0x0000df00ff017b82 */ /* 0x000e220000000800 */
[----:B------:R-:W1:Y:S01]  /*0010*/  S2R R0, SR_CTAID.X ;  /* 0x0000000000007919 */ /* 0x000e620000002500 */
[----:B------:R-:W2:Y:S06]  /*0020*/  LDCU UR7, c[0x0][0x2fc] ;  /* 0x00005f80ff0777ac */ /* 0x000eac0008000800 */
[----:B------:R-:W3:Y:S01]  /*0030*/  LDC.64 R8, c[0x0][0x388] ;  /* 0x0000e200ff087b82 */ /* 0x000ee20000000a00 */
[----:B0-----:R-:W-:Y:S01]  /*0040*/  VIADD R1, R1, 0xfffffff0 ;  /* 0xfffffff001017836 */ /* 0x001fe20000000000 */
[----:B------:R-:W1:Y:S01]  /*0050*/  S2R R3, SR_TID.X ;  /* 0x0000000000037919 */ /* 0x000e620000002100 */
[----:B------:R-:W1:Y:S01]  /*0060*/  LDCU UR4, c[0x0][0x360] ;  /* 0x00006c00ff0477ac */ /* 0x000e620008000800 */
[----:B------:R-:W0:Y:S01]  /*0070*/  LDCU UR6, c[0x0][0x2f8] ;  /* 0x00005f00ff0677ac */ /* 0x000e220008000800 */
[----:B------:R-:W4:Y:S01]  /*0080*/  LDCU.64 UR8, c[0x4][0x10] ;  /* 0x01000200ff0877ac */ /* 0x000f220008000a00 */
[----:B0-----:R-:W-:Y:S01]  /*0090*/  IADD3 R6, P0, PT, R1, UR6, RZ ;  /* 0x0000000601067c10 */ /* 0x001fe2000ff1e0ff */
[----:B----4-:R-:W-:Y:S01]  /*00a0*/  IMAD.U32 R4, RZ, RZ, UR8 ;  /* 0x00000008ff047e24 */ /* 0x010fe2000f8e00ff */
[----:B------:R-:W-:-:S03]  /*00b0*/  MOV R5, UR9 ;  /* 0x0000000900057c02 */ /* 0x000fc60008000f00 */
[----:B--2---:R-:W-:Y:S02]  /*00c0*/  IMAD.X R7, RZ, RZ, UR7, P0 ;  /* 0x00000007ff077e24 */ /* 0x004fe400080e06ff */
[----:B-1----:R-:W-:Y:S01]  /*00d0*/  IMAD R0, R0, UR4, R3 ;  /* 0x0000000400007c24 */ /* 0x002fe2000f8e0203 */
[----:B------:R-:W0:Y:S01]  /*00e0*/  LDCU.64 UR4, c[0x0][0x358] ;  /* 0x00006b00ff0477ac */ /* 0x000e220008000a00 */
[----:B------:R-:W-:Y:S02]  /*00f0*/  MOV R3, 0x0 ;  /* 0x0000000000037802 */ /* 0x000fe40000000f00 */
[C---:B---3--:R-:W-:Y:S01]  /*0100*/  IMAD.WIDE R8, R0.reuse, 0x4, R8 ;  /* 0x0000000400087825 */ /* 0x048fe200078e0208 */
[----:B------:R-:W-:Y:S01]  /*0110*/  IADD3 R2, PT, PT, R0, 0x1, RZ ;  /* 0x0000000100027810 */ /* 0x000fe20007ffe0ff */
[----:B------:R1:W-:Y:S01]  /*0120*/  STL [R1], R0 ;  /* 0x0000000001007387 */ /* 0x0003e20000100800 */
[----:B------:R1:W2:Y:S02]  /*0130*/  LDC.64 R12, c[0x4][R3] ;  /* 0x01000000030c7b82 */ /* 0x0002a40000000a00 */
[----:B------:R-:W-:-:S04]  /*0140*/  I2FP.F32.S32 R2, R2 ;  /* 0x0000000200027245 */ /* 0x000fc80000201400 */
[----:B------:R-:W3:Y:S01]  /*0150*/  F2F.F64.F32 R10, R2 ;  /* 0x00000002000a7310 */ /* 0x000ee20000201800 */
[----:B0-----:R1:W-:Y:S04]  /*0160*/  STG.E desc[UR4][R8.64], R2 ;  /* 0x0000000208007986 */ /* 0x0013e8000c101904 */
[----:B---3--:R1:W-:Y:S02]  /*0170*/  STL.64 [R1+0x8], R10 ;  /* 0x0000080a01007387 */ /* 0x0083e40000100a00 */
[----:B------:R-:W-:-:S07]  /*0180*/  LEPC R20, `(.L_x_6) ;  /* 0x000000001014794e */ /* 0x000fce0000000000 */
[----:B-12---:R-:W-:Y:S05]  /*0190*/  CALL.ABS.NOINC R12 ;  /* 0x000000000c007343 */ /* 0x006fea0003c00000 */
.L_x_6:
[----:B------:R-:W-:Y:S05]  /*01a0*/  EXIT ;  /* 0x000000000000794d */ /* 0x000fea0003800000 */
.L_x_7:
        /* <DEDUP_REMOVED lines=13> */
.L_x_11:


//--------------------- .text._Z17initialize_matrixiPPf --------------------------
	.section	.text._Z17initialize_matrixiPPf,"ax",@progbits
	.align	128
        .global         _Z17initialize_matrixiPPf
        .type           _Z17initialize_matrixiPPf,@function
        .size           _Z17initialize_matrixiPPf,(.L_x_12 - _Z17initialize_matrixiPPf)
        .other          _Z17initialize_matrixiPPf,@"STO_CUDA_ENTRY STV_DEFAULT"
_Z17initialize_matrixiPPf:
.text._Z17initialize_matrixiPPf:
[----:B------:R-:W0:Y:S01]  /*0000*/  LDC R1, c[0x0][0x37c] ;  /* 0x0000df00ff017b82 */ /* 0x000e220000000800 */
[----:B------:R-:W1:Y:S01]  /*0010*/  S2R R2, SR_CTAID.Y ;  /* 0x0000000000027919 */ /* 0x000e620000002600 */
[----:B------:R-:W2:Y:S06]  /*0020*/  LDCU UR6, c[0x0][0x2fc] ;  /* 0x00005f80ff0677ac */ /* 0x000eac0008000800 */
[----:B------:R-:W3:Y:S01]  /*0030*/  LDC.64 R4, c[0x0][0x388] ;  /* 0x0000e200ff047b82 */ /* 0x000ee20000000a00 */
[----:B0-----:R-:W-:Y:S01]  /*0040*/  IADD3 R1, PT, PT, R1, -0x10, RZ ;  /* 0xfffffff001017810 */ /* 0x001fe20007ffe0ff */
[----:B------:R-:W1:Y:S01]  /*0050*/  S2R R3, SR_TID.Y ;  /* 0x0000000000037919 */ /* 0x000e620000002200 */
[----:B------:R-:W0:Y:S01]  /*0060*/  LDCU UR7, c[0x0][0x360] ;  /* 0x00006c00ff0777ac */ /* 0x000e220008000800 */
[----:B------:R-:W1:Y:S01]  /*0070*/  LDCU UR8, c[0x0][0x364] ;  /* 0x00006c80ff0877ac */ /* 0x000e620008000800 */
[----:B------:R-:W4:Y:S01]  /*0080*/  LDCU.64 UR4, c[0x0][0x358] ;  /* 0x00006b00ff0477ac */ /* 0x000f220008000a00 */
[----:B-1----:R-:W-:Y:S01]  /*0090*/  IMAD R2, R2, UR8, R3 ;  /* 0x0000000802027c24 */ /* 0x002fe2000f8e0203 */
[----:B------:R-:W0:Y:S01]  /*00a0*/  S2R R0, SR_TID.X ;  /* 0x0000000000007919 */ /* 0x000e220000002100 */
[----:B------:R-:W1:Y:S02]  /*00b0*/  LDCU UR8, c[0x0][0x380] ;  /* 0x00007000ff0877ac */ /* 0x000e640008000800 */
[----:B---3--:R-:W-:-:S05]  /*00c0*/  IMAD.WIDE.U32 R4, R2, 0x8, R4 ;  /* 0x0000000802047825 */ /* 0x008fca00078e0004 */
[----:B----4-:R-:W3:Y:S01]  /*00d0*/  LDG.E.64 R6, desc[UR4][R4.64] ;  /* 0x0000000404067981 */ /* 0x010ee2000c1e1b00 */
[----:B------:R-:W0:Y:S02]  /*00e0*/  S2R R3, SR_CTAID.X ;  /* 0x0000000000037919 */ /* 0x000e240000002500 */
[----:B0-----:R-:W-:-:S04]  /*00f0*/  IMAD R3, R3, UR7, R0 ;  /* 0x0000000703037c24 */ /* 0x001fc8000f8e0200 */
[----:B-1----:R-:W-:Y:S01]  /*0100*/  IMAD R0, R2, UR8, R3 ;  /* 0x0000000802007c24 */ /* 0x002fe2000f8e0203 */
[----:B------:R-:W0:Y:S04]  /*0110*/  LDCU.64 UR8, c[0x4][0x8] ;  /* 0x01000100ff0877ac */ /* 0x000e280008000a00 */
[----:B------:R-:W-:-:S04]  /*0120*/  IADD3 R0, PT, PT, R0, 0x1, RZ ;  /* 0x0000000100007810 */ /* 0x000fc80007ffe0ff */
[----:B------:R-:W-:Y:S01]  /*0130*/  I2FP.F32.S32 R15, R0 ;  /* 0x00000000000f7245 */ /* 0x000fe20000201400 */
[----:B---3--:R-:W-:-:S05]  /*0140*/  IMAD.WIDE R6, R3, 0x4, R6 ;  /* 0x0000000403067825 */ /* 0x008fca00078e0206 */
[----:B------:R1:W-:Y:S04]  /*0150*/  ST.E desc[UR4][R6.64], R15 ;  /* 0x0000000f06007985 */ /* 0x0003e8000c101904 */
[----:B------:R-:W3:Y:S02]  /*0160*/  LDG.E.64 R8, desc[UR4][R4.64] ;  /* 0x0000000404087981 */ /* 0x000ee4000c1e1b00 */
[----:B---3--:R-:W-:-:S06]  /*0170*/  IMAD.WIDE R8, R3, 0x4, R8 ;  /* 0x0000000403087825 */ /* 0x008fcc00078e0208 */
[----:B------:R-:W3:Y:S01]  /*0180*/  LD.E R8, desc[UR4][R8.64] ;  /* 0x0000000408087980 */ /* 0x000ee2000c101900 */
[----:B------:R-:W-:Y:S01]  /*0190*/  MOV R0, 0x0 ;  /* 0x0000000000007802 */ /* 0x000fe20000000f00 */
[----:B------:R-:W1:Y:S01]  /*01a0*/  LDCU UR4, c[0x0][0x2f8] ;  /* 0x00005f00ff0477ac */ /* 0x000e620008000800 */
[----:B0-----:R-:W-:Y:S01]  /*01b0*/  MOV R4, UR8 ;  /* 0x0000000800047c02 */ /* 0x001fe20008000f00 */
[----:B------:R0:W-:Y:S01]  /*01c0*/  STL.64 [R1], R2 ;  /* 0x0000000201007387 */ /* 0x0001e20000100a00 */
[----:B------:R0:W4:Y:S01]  /*01d0*/  LDC.64 R12, c[0x4][R0] ;  /* 0x01000000000c7b82 */ /* 0x0001220000000a00 */
[----:B------:R-:W-:Y:S02]  /*01e0*/  MOV R5, UR9 ;  /* 0x0000000900057c02 */ /* 0x000fe40008000f00 */
[----:B-1----:R-:W-:-:S04]  /*01f0*/  IADD3 R6, P0, PT, R1, UR4, RZ ;  /* 0x0000000401067c10 */ /* 0x002fc8000ff1e0ff */
[----:B--2---:R-:W-:Y:S01]  /*0200*/  IADD3.X R7, PT, PT, RZ, UR6, RZ, P0, !PT ;  /* 0x00000006ff077c10 */ /* 0x004fe200087fe4ff */
[----:B---3--:R-:W1:Y:S02]  /*0210*/  F2F.F64.F32 R10, R8 ;  /* 0x00000008000a7310 */ /* 0x008e640000201800 */
[----:B-1--4-:R0:W-:Y:S06]  /*0220*/  STL.64 [R1+0x8], R10 ;  /* 0x0000080a01007387 */ /* 0x0121ec0000100a00 */
[----:B------:R-:W-:-:S07]  /*0230*/  LEPC R20, `(.L_x_8) ;  /* 0x000000001014794e */ /* 0x000fce0000000000 */
[----:B0-----:R-:W-:Y:S05]  /*0240*/  CALL.ABS.NOINC R12 ;  /* 0x000000000c007343 */ /* 0x001fea0003c00000 */
.L_x_8:
[----:B------:R-:W-:Y:S05]  /*0250*/  EXIT ;  /* 0x000000000000794d */ /* 0x000fea0003800000 */
.L_x_9:
        /* <DEDUP_REMOVED lines=10> */
.L_x_12:


//--------------------- .nv.global.init           --------------------------
	.section	.nv.global.init,"aw",@progbits
.nv.global.init:
	.type		$str$1,@object
	.size		$str$1,($str - $str$1)
$str$1:
        /*0000*/ 	.byte	0x76, 0x5b, 0x25, 0x64, 0x5d, 0x20, 0x3d, 0x20, 0x25, 0x66, 0x0a, 0x00
	.type		$str,@object
	.size		$str,($str$2 - $str)
$str:
        /*000c*/ 	.byte	0x41, 0x5b, 0x25, 0x64, 0x5d, 0x5b, 0x25, 0x64, 0x5d, 0x20, 0x3d, 0x20, 0x25, 0x66, 0x0a, 0x00
	.type		$str$2,@object
	.size		$str$2,(.L_2 - $str$2)
$str$2:
        /*001c*/ 	.byte	0x72, 0x65, 0x73, 0x75, 0x6c, 0x74, 0x5b, 0x25, 0x64, 0x5d, 0x20, 0x3d, 0x20, 0x25, 0x66, 0x0a
        /*002c*/ 	.byte	0x00
.L_2:


//--------------------- .nv.shared._Z21matrix_vector_productiPPfS_S_ --------------------------
	.section	.nv.shared._Z21matrix_vector_productiPPfS_S_,"aw",@nobits
	.sectionflags	@""
	.align	4
.nv.shared._Z21matrix_vector_productiPPfS_S_:
	.zero		1048


//--------------------- .nv.shared.reserved.0     --------------------------
	.section	.nv.shared.reserved.0,"aw",@nobits
	.weak		__nv_reservedSMEM_offset_0_alias
	.size		__nv_reservedSMEM_offset_0_alias, 0, 64
	.other		__nv_reservedSMEM_offset_0_alias,@"STO_CUDA_RESERVED_SHARED STV_DEFAULT"
__nv_reservedSMEM_offset_0_alias:
	.zero		0
	.zero		64


//--------------------- .nv.constant0._Z21matrix_vector_productiPPfS_S_ --------------------------
	.section	.nv.constant0._Z21matrix_vector_productiPPfS_S_,"a",@progbits
	.sectionflags	@""
	.align	4
.nv.constant0._Z21matrix_vector_productiPPfS_S_:
	.zero		928


//--------------------- .nv.constant0._Z17initialize_vectoriPf --------------------------
	.section	.nv.constant0._Z17initialize_vectoriPf,"a",@progbits
	.sectionflags	@""
	.align	4
.nv.constant0._Z17initialize_vectoriPf:
	.zero		912


//--------------------- .nv.constant0._Z17initialize_matrixiPPf --------------------------
	.section	.nv.constant0._Z17initialize_matrixiPPf,"a",@progbits
	.sectionflags	@""
	.align	4
.nv.constant0._Z17initialize_matrixiPPf:
	.zero		912


//--------------------- SYMBOLS --------------------------

	.type		.nv.reservedSmem.offset0,@object
	.size		.nv.reservedSmem.offset0,0x4
	.type		.nv.reservedSmem.cap,@object
	.size		.nv.reservedSmem.cap,0x4
	.type		vprintf,@function
